	.headerflags	@"EF_CUDA_TEXMODE_UNIFIED EF_CUDA_64BIT_ADDRESS EF_CUDA_ACCELERATORS EF_CUDA_SM90 EF_CUDA_VIRTUAL_SM(EF_CUDA_SM90)"
	.elftype	@"ET_EXEC"


//--------------------- .nv.info                  --------------------------
	.section	.nv.info,"",@"SHT_CUDA_INFO"
	.align	4


	//----- nvinfo : EIATTR_REGCOUNT
	.align		4
        /*0000*/ 	.byte	0x04, 0x2f
        /*0002*/ 	.short	(.L_1 - .L_0)
	.align		4
.L_0:
        /*0004*/ 	.word	index@(triton_poi_fused_add_addmm_10)
        /*0008*/ 	.word	0x00000012


	//----- nvinfo : EIATTR_MIN_STACK_SIZE
	.align		4
.L_1:
        /*000c*/ 	.byte	0x04, 0x12
        /*000e*/ 	.short	(.L_3 - .L_2)
	.align		4
.L_2:
        /*0010*/ 	.word	index@(triton_poi_fused_add_addmm_10)
        /*0014*/ 	.word	0x00000000


	//----- nvinfo : EIATTR_FRAME_SIZE
	.align		4
.L_3:
        /*0018*/ 	.byte	0x04, 0x11
        /*001a*/ 	.short	(.L_5 - .L_4)
	.align		4
.L_4:
        /*001c*/ 	.word	index@(triton_poi_fused_add_addmm_10)
        /*0020*/ 	.word	0x00000000


	//----- nvinfo : EIATTR_MIN_STACK_SIZE
	.align		4
.L_5:
        /*0024*/ 	.byte	0x04, 0x12
        /*0026*/ 	.short	(.L_7 - .L_6)
	.align		4
.L_6:
        /*0028*/ 	.word	index@(triton_poi_fused_add_addmm_10)
        /*002c*/ 	.word	0x00000000
.L_7:


//--------------------- .nv.info.triton_poi_fused_add_addmm_10 --------------------------
	.section	.nv.info.triton_poi_fused_add_addmm_10,"",@"SHT_CUDA_INFO"
	.sectionflags	@""
	.align	4


	//----- nvinfo : EIATTR_CUDA_API_VERSION
	.align		4
        /*0000*/ 	.byte	0x04, 0x37
        /*0002*/ 	.short	(.L_9 - .L_8)
.L_8:
        /*0004*/ 	.word	0x0000007c


	//----- nvinfo : EIATTR_KPARAM_INFO
	.align		4
.L_9:
        /*0008*/ 	.byte	0x04, 0x17
        /*000a*/ 	.short	(.L_11 - .L_10)
.L_10:
        /*000c*/ 	.word	0x00000000
        /*0010*/ 	.short	0x0004
        /*0012*/ 	.short	0x0020
        /*0014*/ 	.byte	0x00, 0xf0, 0x11, 0x00


	//----- nvinfo : EIATTR_KPARAM_INFO
	.align		4
.L_11:
        /*0018*/ 	.byte	0x04, 0x17
        /*001a*/ 	.short	(.L_13 - .L_12)
.L_12:
        /*001c*/ 	.word	0x00000000
        /*0020*/ 	.short	0x0003
        /*0022*/ 	.short	0x0018
        /*0024*/ 	.byte	0x00, 0xf4, 0x21, 0x00


	//----- nvinfo : EIATTR_KPARAM_INFO
	.align		4
.L_13:
        /*0028*/ 	.byte	0x04, 0x17
        /*002a*/ 	.short	(.L_15 - .L_14)
.L_14:
        /*002c*/ 	.word	0x00000000
        /*0030*/ 	.short	0x0002
        /*0032*/ 	.short	0x0010
        /*0034*/ 	.byte	0x00, 0xf4, 0x21, 0x00


	//----- nvinfo : EIATTR_KPARAM_INFO
	.align		4
.L_15:
        /*0038*/ 	.byte	0x04, 0x17
        /*003a*/ 	.short	(.L_17 - .L_16)
.L_16:
        /*003c*/ 	.word	0x00000000
        /*0040*/ 	.short	0x0001
        /*0042*/ 	.short	0x0008
        /*0044*/ 	.byte	0x00, 0xf4, 0x21, 0x00


	//----- nvinfo : EIATTR_KPARAM_INFO
	.align		4
.L_17:
        /*0048*/ 	.byte	0x04, 0x17
        /*004a*/ 	.short	(.L_19 - .L_18)
.L_18:
        /*004c*/ 	.word	0x00000000
        /*0050*/ 	.short	0x0000
        /*0052*/ 	.short	0x0000
        /*0054*/ 	.byte	0x00, 0xf4, 0x21, 0x00


	//----- nvinfo : EIATTR_SPARSE_MMA_MASK
	.align		4
.L_19:
        /*0058*/ 	.byte	0x03, 0x50
        /*005a*/ 	.short	0x0000


	//----- nvinfo : EIATTR_MAXREG_COUNT
	.align		4
        /*005c*/ 	.byte	0x03, 0x1b
        /*005e*/ 	.short	0x00ff


	//----- nvinfo : EIATTR_EXIT_INSTR_OFFSETS
	.align		4
        /*0060*/ 	.byte	0x04, 0x1c
        /*0062*/ 	.short	(.L_21 - .L_20)


	//   ....[0]....
.L_20:
        /*0064*/ 	.word	0x00000210


	//   ....[1]....
        /*0068*/ 	.word	0x00000230


	//----- nvinfo : EIATTR_REQNTID
	.align		4
.L_21:
        /*006c*/ 	.byte	0x04, 0x10
        /*006e*/ 	.short	(.L_23 - .L_22)
.L_22:
        /*0070*/ 	.word	0x00000020
        /*0074*/ 	.word	0x00000001
        /*0078*/ 	.word	0x00000001


	//----- nvinfo : EIATTR_CBANK_PARAM_SIZE
	.align		4
.L_23:
        /*007c*/ 	.byte	0x03, 0x19
        /*007e*/ 	.short	0x0024


	//----- nvinfo : EIATTR_PARAM_CBANK
	.align		4
        /*0080*/ 	.byte	0x04, 0x0a
        /*0082*/ 	.short	(.L_25 - .L_24)
	.align		4
.L_24:
        /*0084*/ 	.word	index@(.nv.constant0.triton_poi_fused_add_addmm_10)
        /*0088*/ 	.short	0x0210
        /*008a*/ 	.short	0x0024


	//----- nvinfo : EIATTR_SW_WAR
	.align		4
.L_25:
        /*008c*/ 	.byte	0x04, 0x36
        /*008e*/ 	.short	(.L_27 - .L_26)
.L_26:
        /*0090*/ 	.word	0x00000008
.L_27:


//--------------------- .nv.callgraph             --------------------------
	.section	.nv.callgraph,"",@"SHT_CUDA_CALLGRAPH"
	.align	4
	.sectionentsize	8
	.align		4
        /*0000*/ 	.word	0x00000000
	.align		4
        /*0004*/ 	.word	0xffffffff
	.align		4
        /*0008*/ 	.word	0x00000000
	.align		4
        /*000c*/ 	.word	0xfffffffe
	.align		4
        /*0010*/ 	.word	0x00000000
	.align		4
        /*0014*/ 	.word	0xfffffffd
	.align		4
        /*0018*/ 	.word	0x00000000
	.align		4
        /*001c*/ 	.word	0xfffffffc


//--------------------- .text.triton_poi_fused_add_addmm_10 --------------------------
	.section	.text.triton_poi_fused_add_addmm_10,"ax",@progbits
	.align	128
        .global         triton_poi_fused_add_addmm_10
        .type           triton_poi_fused_add_addmm_10,@function
        .size           triton_poi_fused_add_addmm_10,(.L_x_1 - triton_poi_fused_add_addmm_10)
        .other          triton_poi_fused_add_addmm_10,@"STO_CUDA_ENTRY STV_DEFAULT"
triton_poi_fused_add_addmm_10:
.text.triton_poi_fused_add_addmm_10:
[----:B------:R-:W0:Y:S02]  /*0000*/  LDC R1, c[0x0][0x28] ;  /* 0x00000a00ff017b82 */ /* 0x000e240000000800 */
[----:B------:R-:W1:Y:S01]  /*0010*/  S2R R12, SR_TID.X ;  /* 0x00000000000c7919 */ /* 0x000e620000002100 */
[----:B------:R-:W2:Y:S01]  /*0020*/  LDC.64 R8, c[0x0][0x228] ;  /* 0x00008a00ff087b82 */ /* 0x000ea20000000a00 */
[----:B------:R-:W-:Y:S01]  /*0030*/  HFMA2.MMA R15, -RZ, RZ, 0, 0 ;  /* 0x00000000ff0f7435 */ /* 0x000fe200000001ff */
[----:B------:R-:W-:Y:S01]  /*0040*/  MOV R10, RZ ;  /* 0x000000ff000a7202 */ /* 0x000fe20000000f00 */
[----:B------:R-:W3:Y:S01]  /*0050*/  S2R R11, SR_CTAID.X ;  /* 0x00000000000b7919 */ /* 0x000ee20000002500 */
[----:B------:R-:W-:-:S04]  /*0060*/  ULDC.64 UR4, c[0x0][0x208] ;  /* 0x0000820000047ab9 */ /* 0x000fc80000000a00 */
[----:B------:R-:W4:Y:S08]  /*0070*/  LDC.64 R2, c[0x0][0x218] ;  /* 0x00008600ff027b82 */ /* 0x000f300000000a00 */
[----:B------:R-:W5:Y:S01]  /*0080*/  LDC.64 R4, c[0x0][0x220] ;  /* 0x00008800ff047b82 */ /* 0x000f620000000a00 */
[----:B-1----:R-:W-:Y:S02]  /*0090*/  LOP3.LUT R0, R12, 0xf, RZ, 0xc0, !PT ;  /* 0x0000000f0c007812 */ /* 0x002fe400078ec0ff */
[----:B---3--:R-:W-:-:S03]  /*00a0*/  SHF.R.S32.HI R6, RZ, 0x1b, R11 ;  /* 0x0000001bff067819 */ /* 0x008fc6000001140b */
[----:B------:R-:W-:Y:S01]  /*00b0*/  IMAD R11, R11, 0x10, R0 ;  /* 0x000000100b0b7824 */ /* 0x000fe200078e0200 */
[----:B------:R-:W-:-:S03]  /*00c0*/  SGXT R0, R6, 0x1 ;  /* 0x000000010600781a */ /* 0x000fc60000000200 */
[C---:B----4-:R-:W-:Y:S01]  /*00d0*/  IMAD.WIDE R2, R11.reuse, 0x4, R2 ;  /* 0x000000040b027825 */ /* 0x050fe200078e0202 */
[----:B------:R-:W1:Y:S01]  /*00e0*/  LDC.64 R6, c[0x0][0x210] ;  /* 0x00008400ff067b82 */ /* 0x000e620000000a00 */
[C---:B------:R-:W-:Y:S02]  /*00f0*/  ISETP.GE.AND P0, PT, R11.reuse, 0x10, PT ;  /* 0x000000100b00780c */ /* 0x040fe40003f06270 */
[----:B------:R-:W-:Y:S01]  /*0100*/  LEA.HI R0, R0, R11, RZ, 0x2 ;  /* 0x0000000b00007211 */ /* 0x000fe200078f10ff */
[----:B-----5:R-:W-:-:S03]  /*0110*/  IMAD.WIDE R4, R11, 0x4, R4 ;  /* 0x000000040b047825 */ /* 0x020fc600078e0204 */
[----:B------:R-:W-:-:S05]  /*0120*/  LOP3.LUT R0, R0, 0xfffffffc, RZ, 0xc0, !PT ;  /* 0xfffffffc00007812 */ /* 0x000fca00078ec0ff */
[----:B------:R-:W-:Y:S01]  /*0130*/  IMAD.IADD R13, R11, 0x1, -R0 ;  /* 0x000000010b0d7824 */ /* 0x000fe200078e0a00 */
[----:B------:R-:W-:-:S03]  /*0140*/  HFMA2.MMA R0, -RZ, RZ, 0, 0 ;  /* 0x00000000ff007435 */ /* 0x000fc600000001ff */
[----:B--2---:R-:W-:-:S04]  /*0150*/  IMAD.WIDE R8, R13, 0x4, R8 ;  /* 0x000000040d087825 */ /* 0x004fc800078e0208 */
[----:B------:R-:W-:Y:S01]  /*0160*/  IMAD.MOV.U32 R13, RZ, RZ, RZ ;  /* 0x000000ffff0d7224 */ /* 0x000fe200078e00ff */
[----:B------:R-:W2:Y:S01]  /*0170*/  @!P0 LDG.E.EL R15, desc[UR4][R8.64] ;  /* 0x00000004080f8981 */ /* 0x000ea2000c2e1900 */
[----:B-1----:R-:W-:-:S03]  /*0180*/  IMAD.WIDE R6, R11, 0x4, R6 ;  /* 0x000000040b067825 */ /* 0x002fc600078e0206 */
[----:B------:R-:W3:Y:S04]  /*0190*/  @!P0 LDG.E R0, desc[UR4][R2.64] ;  /* 0x0000000402008981 */ /* 0x000ee8000c1e1900 */
[----:B------:R-:W3:Y:S04]  /*01a0*/  @!P0 LDG.E R13, desc[UR4][R4.64] ;  /* 0x00000004040d8981 */ /* 0x000ee8000c1e1900 */
[----:B------:R-:W2:Y:S01]  /*01b0*/  @!P0 LDG.E R10, desc[UR4][R6.64] ;  /* 0x00000004060a8981 */ /* 0x000ea2000c1e1900 */
[----:B------:R-:W-:-:S04]  /*01c0*/  LOP3.LUT P0, RZ, R12, 0x10, RZ, 0xc0, !PT ;  /* 0x000000100cff7812 */ /* 0x000fc8000780c0ff */
[----:B------:R-:W-:Y:S01]  /*01d0*/  ISETP.LT.AND P0, PT, R11, 0x10, !P0 ;  /* 0x000000100b00780c */ /* 0x000fe20004701270 */
[----:B---3--:R-:W-:Y:S01]  /*01e0*/  FADD R0, R13, R0 ;  /* 0x000000000d007221 */ /* 0x008fe20000000000 */
[----:B--2---:R-:W-:-:S04]  /*01f0*/  FADD R15, R15, R10 ;  /* 0x0000000a0f0f7221 */ /* 0x004fc80000000000 */
[----:B------:R-:W-:-:S07]  /*0200*/  FADD R15, R0, R15 ;  /* 0x0000000f000f7221 */ /* 0x000fce0000000000 */
[----:B------:R-:W-:Y:S05]  /*0210*/  @!P0 EXIT ;  /* 0x000000000000894d */ /* 0x000fea0003800000 */
[----:B------:R-:W-:Y:S01]  /*0220*/  STG.E desc[UR4][R6.64], R15 ;  /* 0x0000000f06007986 */ /* 0x000fe2000c101904 */
[----:B------:R-:W-:Y:S05]  /*0230*/  EXIT ;  /* 0x000000000000794d */ /* 0x000fea0003800000 */
.L_x_0:
[----:B------:R-:W-:-:S00]  /*0240*/  BRA `(.L_x_0) ;  /* 0xfffffffc00fc7947 */ /* 0x000fc0000383ffff */
[----:B------:R-:W-:-:S00]  /*0250*/  NOP ;  /* 0x0000000000007918 */ /* 0x000fc00000000000 */
        /* <DEDUP_REMOVED lines=10> */
.L_x_1:


//--------------------- .nv.constant0.triton_poi_fused_add_addmm_10 --------------------------
	.section	.nv.constant0.triton_poi_fused_add_addmm_10,"a",@progbits
	.sectionflags	@""
	.align	4
.nv.constant0.triton_poi_fused_add_addmm_10:
	.zero		564
